	.headerflags	@"EF_CUDA_TEXMODE_UNIFIED EF_CUDA_64BIT_ADDRESS EF_CUDA_ACCELERATORS EF_CUDA_SM90 EF_CUDA_VIRTUAL_SM(EF_CUDA_SM90)"
	.elftype	@"ET_EXEC"


//--------------------- .nv.info                  --------------------------
	.section	.nv.info,"",@"SHT_CUDA_INFO"
	.align	4


	//----- nvinfo : EIATTR_REGCOUNT
	.align		4
        /*0000*/ 	.byte	0x04, 0x2f
        /*0002*/ 	.short	(.L_3 - .L_2)
	.align		4
.L_2:
        /*0004*/ 	.word	index@(triton_poi_fused_add_div_mean_mul_std_sub_11)
        /*0008*/ 	.word	0x0000001b


	//----- nvinfo : EIATTR_MIN_STACK_SIZE
	.align		4
.L_3:
        /*000c*/ 	.byte	0x04, 0x12
        /*000e*/ 	.short	(.L_5 - .L_4)
	.align		4
.L_4:
        /*0010*/ 	.word	index@(triton_poi_fused_add_div_mean_mul_std_sub_11)
        /*0014*/ 	.word	0x00000000


	//----- nvinfo : EIATTR_FRAME_SIZE
	.align		4
.L_5:
        /*0018*/ 	.byte	0x04, 0x11
        /*001a*/ 	.short	(.L_7 - .L_6)
	.align		4
.L_6:
        /*001c*/ 	.word	index@(triton_poi_fused_add_div_mean_mul_std_sub_11)
        /*0020*/ 	.word	0x00000000


	//----- nvinfo : EIATTR_MIN_STACK_SIZE
	.align		4
.L_7:
        /*0024*/ 	.byte	0x04, 0x12
        /*0026*/ 	.short	(.L_9 - .L_8)
	.align		4
.L_8:
        /*0028*/ 	.word	index@(triton_poi_fused_add_div_mean_mul_std_sub_11)
        /*002c*/ 	.word	0x00000000
.L_9:


//--------------------- .nv.info.triton_poi_fused_add_div_mean_mul_std_sub_11 --------------------------
	.section	.nv.info.triton_poi_fused_add_div_mean_mul_std_sub_11,"",@"SHT_CUDA_INFO"
	.sectionflags	@""
	.align	4


	//----- nvinfo : EIATTR_CUDA_API_VERSION
	.align		4
        /*0000*/ 	.byte	0x04, 0x37
        /*0002*/ 	.short	(.L_11 - .L_10)
.L_10:
        /*0004*/ 	.word	0x0000007c


	//----- nvinfo : EIATTR_KPARAM_INFO
	.align		4
.L_11:
        /*0008*/ 	.byte	0x04, 0x17
        /*000a*/ 	.short	(.L_13 - .L_12)
.L_12:
        /*000c*/ 	.word	0x00000000
        /*0010*/ 	.short	0x0004
        /*0012*/ 	.short	0x0020
        /*0014*/ 	.byte	0x00, 0xf0, 0x11, 0x00


	//----- nvinfo : EIATTR_KPARAM_INFO
	.align		4
.L_13:
        /*0018*/ 	.byte	0x04, 0x17
        /*001a*/ 	.short	(.L_15 - .L_14)
.L_14:
        /*001c*/ 	.word	0x00000000
        /*0020*/ 	.short	0x0003
        /*0022*/ 	.short	0x0018
        /*0024*/ 	.byte	0x00, 0xf4, 0x21, 0x00


	//----- nvinfo : EIATTR_KPARAM_INFO
	.align		4
.L_15:
        /*0028*/ 	.byte	0x04, 0x17
        /*002a*/ 	.short	(.L_17 - .L_16)
.L_16:
        /*002c*/ 	.word	0x00000000
        /*0030*/ 	.short	0x0002
        /*0032*/ 	.short	0x0010
        /*0034*/ 	.byte	0x00, 0xf4, 0x21, 0x00


	//----- nvinfo : EIATTR_KPARAM_INFO
	.align		4
.L_17:
        /*0038*/ 	.byte	0x04, 0x17
        /*003a*/ 	.short	(.L_19 - .L_18)
.L_18:
        /*003c*/ 	.word	0x00000000
        /*0040*/ 	.short	0x0001
        /*0042*/ 	.short	0x0008
        /*0044*/ 	.byte	0x00, 0xf4, 0x21, 0x00


	//----- nvinfo : EIATTR_KPARAM_INFO
	.align		4
.L_19:
        /*0048*/ 	.byte	0x04, 0x17
        /*004a*/ 	.short	(.L_21 - .L_20)
.L_20:
        /*004c*/ 	.word	0x00000000
        /*0050*/ 	.short	0x0000
        /*0052*/ 	.short	0x0000
        /*0054*/ 	.byte	0x00, 0xf4, 0x21, 0x00


	//----- nvinfo : EIATTR_SPARSE_MMA_MASK
	.align		4
.L_21:
        /*0058*/ 	.byte	0x03, 0x50
        /*005a*/ 	.short	0x0000


	//----- nvinfo : EIATTR_MAXREG_COUNT
	.align		4
        /*005c*/ 	.byte	0x03, 0x1b
        /*005e*/ 	.short	0x00ff


	//----- nvinfo : EIATTR_EXIT_INSTR_OFFSETS
	.align		4
        /*0060*/ 	.byte	0x04, 0x1c
        /*0062*/ 	.short	(.L_23 - .L_22)


	//   ....[0]....
.L_22:
        /*0064*/ 	.word	0x00000520


	//   ....[1]....
        /*0068*/ 	.word	0x00000540


	//----- nvinfo : EIATTR_REQNTID
	.align		4
.L_23:
        /*006c*/ 	.byte	0x04, 0x10
        /*006e*/ 	.short	(.L_25 - .L_24)
.L_24:
        /*0070*/ 	.word	0x00000020
        /*0074*/ 	.word	0x00000001
        /*0078*/ 	.word	0x00000001


	//----- nvinfo : EIATTR_CBANK_PARAM_SIZE
	.align		4
.L_25:
        /*007c*/ 	.byte	0x03, 0x19
        /*007e*/ 	.short	0x0024


	//----- nvinfo : EIATTR_PARAM_CBANK
	.align		4
        /*0080*/ 	.byte	0x04, 0x0a
        /*0082*/ 	.short	(.L_27 - .L_26)
	.align		4
.L_26:
        /*0084*/ 	.word	index@(.nv.constant0.triton_poi_fused_add_div_mean_mul_std_sub_11)
        /*0088*/ 	.short	0x0210
        /*008a*/ 	.short	0x0024


	//----- nvinfo : EIATTR_SW_WAR
	.align		4
.L_27:
        /*008c*/ 	.byte	0x04, 0x36
        /*008e*/ 	.short	(.L_29 - .L_28)
.L_28:
        /*0090*/ 	.word	0x00000008
.L_29:


//--------------------- .nv.callgraph             --------------------------
	.section	.nv.callgraph,"",@"SHT_CUDA_CALLGRAPH"
	.align	4
	.sectionentsize	8
	.align		4
        /*0000*/ 	.word	0x00000000
	.align		4
        /*0004*/ 	.word	0xffffffff
	.align		4
        /*0008*/ 	.word	0x00000000
	.align		4
        /*000c*/ 	.word	0xfffffffe
	.align		4
        /*0010*/ 	.word	0x00000000
	.align		4
        /*0014*/ 	.word	0xfffffffd
	.align		4
        /*0018*/ 	.word	0x00000000
	.align		4
        /*001c*/ 	.word	0xfffffffc


//--------------------- .nv.constant4             --------------------------
	.section	.nv.constant4,"a",@progbits
	.align	8
	.align		8
.nv.constant4:
        /*0000*/ 	.dword	_$_str
	.align		8
        /*0008*/ 	.dword	_$_str_$_2


//--------------------- .text.triton_poi_fused_add_div_mean_mul_std_sub_11 --------------------------
	.section	.text.triton_poi_fused_add_div_mean_mul_std_sub_11,"ax",@progbits
	.align	128
        .global         triton_poi_fused_add_div_mean_mul_std_sub_11
        .type           triton_poi_fused_add_div_mean_mul_std_sub_11,@function
        .size           triton_poi_fused_add_div_mean_mul_std_sub_11,(.L_x_1 - triton_poi_fused_add_div_mean_mul_std_sub_11)
        .other          triton_poi_fused_add_div_mean_mul_std_sub_11,@"STO_CUDA_ENTRY STV_DEFAULT"
triton_poi_fused_add_div_mean_mul_std_sub_11:
.text.triton_poi_fused_add_div_mean_mul_std_sub_11:
[----:B------:R-:W0:Y:S02]  /*0000*/  LDC R1, c[0x0][0x28] ;  /* 0x00000a00ff017b82 */ /* 0x000e240000000800 */
[----:B------:R-:W1:Y:S01]  /*0010*/  S2R R0, SR_TID.X ;  /* 0x0000000000007919 */ /* 0x000e620000002100 */
[----:B------:R-:W2:Y:S01]  /*0020*/  LDC.64 R10, c[0x0][0x218] ;  /* 0x00008600ff0a7b82 */ /* 0x000ea20000000a00 */
[----:B------:R-:W-:Y:S01]  /*0030*/  HFMA2.MMA R14, -RZ, RZ, 0, 0 ;  /* 0x00000000ff0e7435 */ /* 0x000fe200000001ff */
[----:B------:R-:W-:Y:S01]  /*0040*/  CS2R R16, SRZ ;  /* 0x0000000000107805 */ /* 0x000fe2000001ff00 */
[----:B------:R-:W3:Y:S01]  /*0050*/  S2R R3, SR_CTAID.X ;  /* 0x0000000000037919 */ /* 0x000ee20000002500 */
[----:B------:R-:W-:Y:S01]  /*0060*/  ULDC.64 UR4, c[0x0][0x208] ;  /* 0x0000820000047ab9 */ /* 0x000fe20000000a00 */
[----:B------:R-:W-:Y:S02]  /*0070*/  CS2R R18, SRZ ;  /* 0x0000000000127805 */ /* 0x000fe4000001ff00 */
[----:B------:R-:W-:Y:S02]  /*0080*/  CS2R R20, SRZ ;  /* 0x0000000000147805 */ /* 0x000fe4000001ff00 */
[----:B------:R-:W-:Y:S01]  /*0090*/  MOV R22, RZ ;  /* 0x000000ff00167202 */ /* 0x000fe20000000f00 */
[----:B------:R-:W4:Y:S08]  /*00a0*/  LDC.64 R8, c[0x0][0x210] ;  /* 0x00008400ff087b82 */ /* 0x000f300000000a00 */
[----:B------:R-:W5:Y:S01]  /*00b0*/  LDC.64 R12, c[0x0][0x220] ;  /* 0x00008800ff0c7b82 */ /* 0x000f620000000a00 */
[----:B-1----:R-:W-:-:S04]  /*00c0*/  SHF.L.U32 R0, R0, 0x1, RZ ;  /* 0x0000000100007819 */ /* 0x002fc800000006ff */
[----:B------:R-:W-:-:S04]  /*00d0*/  LOP3.LUT R0, R0, 0x3e, RZ, 0xc0, !PT ;  /* 0x0000003e00007812 */ /* 0x000fc800078ec0ff */
[----:B---3--:R-:W-:-:S04]  /*00e0*/  LEA R0, R3, R0, 0x6 ;  /* 0x0000000003007211 */ /* 0x008fc800078e30ff */
[----:B------:R-:W-:Y:S02]  /*00f0*/  SHF.R.S32.HI R3, RZ, 0x1f, R0 ;  /* 0x0000001fff037819 */ /* 0x000fe40000011400 */
[----:B------:R-:W-:Y:S02]  /*0100*/  ISETP.GE.AND P2, PT, R0, 0x40, PT ;  /* 0x000000400000780c */ /* 0x000fe40003f46270 */
[----:B------:R-:W-:-:S04]  /*0110*/  LEA.HI R3, R3, R0, RZ, 0x2 ;  /* 0x0000000003037211 */ /* 0x000fc800078f10ff */
[----:B------:R-:W-:-:S05]  /*0120*/  LOP3.LUT R5, R3, 0xfffffffc, RZ, 0xc0, !PT ;  /* 0xfffffffc03057812 */ /* 0x000fca00078ec0ff */
[----:B--2---:R-:W-:-:S05]  /*0130*/  IMAD.WIDE R6, R5, 0x4, R10 ;  /* 0x0000000405067825 */ /* 0x004fca00078e020a */
[----:B------:R-:W2:Y:S04]  /*0140*/  @!P2 LDG.E.EL R14, desc[UR4][R6.64] ;  /* 0x00000004060ea981 */ /* 0x000ea8000c2e1900 */
[----:B------:R-:W2:Y:S04]  /*0150*/  @!P2 LDG.E.EL R17, desc[UR4][R6.64+0x4] ;  /* 0x000004040611a981 */ /* 0x000ea8000c2e1900 */
[----:B------:R-:W3:Y:S04]  /*0160*/  @!P2 LDG.E.EL R18, desc[UR4][R6.64+0x8] ;  /* 0x000008040612a981 */ /* 0x000ee8000c2e1900 */
[----:B------:R-:W3:Y:S04]  /*0170*/  @!P2 LDG.E.EL R16, desc[UR4][R6.64] ;  /* 0x000000040610a981 */ /* 0x000ee8000c2e1900 */
[----:B------:R-:W3:Y:S04]  /*0180*/  @!P2 LDG.E.EL R19, desc[UR4][R6.64+0x4] ;  /* 0x000004040613a981 */ /* 0x000ee8000c2e1900 */
[----:B------:R-:W3:Y:S04]  /*0190*/  @!P2 LDG.E.EL R20, desc[UR4][R6.64+0x8] ;  /* 0x000008040614a981 */ /* 0x000ee8000c2e1900 */
[----:B------:R-:W3:Y:S04]  /*01a0*/  @!P2 LDG.E.EL R21, desc[UR4][R6.64+0xc] ;  /* 0x00000c040615a981 */ /* 0x000ee8000c2e1900 */
[----:B------:R1:W3:Y:S01]  /*01b0*/  @!P2 LDG.E.EL R22, desc[UR4][R6.64+0xc] ;  /* 0x00000c040616a981 */ /* 0x0002e2000c2e1900 */
[----:B------:R-:W-:-:S02]  /*01c0*/  CS2R R2, SRZ ;  /* 0x0000000000027805 */ /* 0x000fc4000001ff00 */
[----:B------:R-:W-:Y:S01]  /*01d0*/  IADD3 R15, R0, -R5, RZ ;  /* 0x80000005000f7210 */ /* 0x000fe20007ffe0ff */
[----:B------:R-:W-:Y:S01]  /*01e0*/  IMAD.WIDE R10, R0, 0x4, R10 ;  /* 0x00000004000a7825 */ /* 0x000fe200078e020a */
[----:B------:R-:W-:-:S03]  /*01f0*/  CS2R R4, SRZ ;  /* 0x0000000000047805 */ /* 0x000fc6000001ff00 */
[----:B----4-:R-:W-:Y:S01]  /*0200*/  IMAD.WIDE R8, R15, 0x4, R8 ;  /* 0x000000040f087825 */ /* 0x010fe200078e0208 */
[----:B------:R4:W3:Y:S01]  /*0210*/  @!P2 LDG.E.64 R2, desc[UR4][R10.64] ;  /* 0x000000040a02a981 */ /* 0x0008e2000c1e1b00 */
[----:B-1----:R-:W-:-:S03]  /*0220*/  CS2R R6, SRZ ;  /* 0x0000000000067805 */ /* 0x002fc6000001ff00 */
[----:B------:R1:W3:Y:S01]  /*0230*/  @!P2 LDG.E.EL.64 R4, desc[UR4][R8.64] ;  /* 0x000000040804a981 */ /* 0x0002e2000c2e1b00 */
[----:B-----5:R-:W-:-:S05]  /*0240*/  IMAD.WIDE R12, R15, 0x4, R12 ;  /* 0x000000040f0c7825 */ /* 0x020fca00078e020c */
[----:B------:R5:W5:Y:S01]  /*0250*/  @!P2 LDG.E.EL.64 R6, desc[UR4][R12.64] ;  /* 0x000000040c06a981 */ /* 0x000b62000c2e1b00 */
[----:B--2---:R-:W-:-:S04]  /*0260*/  FADD R15, R17, R14 ;  /* 0x0000000e110f7221 */ /* 0x004fc80000000000 */
[----:B---3--:R-:W-:Y:S01]  /*0270*/  FADD R24, R15, R18 ;  /* 0x000000120f187221 */ /* 0x008fe20000000000 */
[----:B------:R-:W-:-:S04]  /*0280*/  FADD R15, R19, R16 ;  /* 0x00000010130f7221 */ /* 0x000fc80000000000 */
[----:B------:R-:W-:Y:S01]  /*0290*/  FADD R15, R15, R20 ;  /* 0x000000140f0f7221 */ /* 0x000fe20000000000 */
[----:B------:R-:W-:-:S03]  /*02a0*/  FADD R23, R24, R21 ;  /* 0x0000001518177221 */ /* 0x000fc60000000000 */
[----:B----4-:R-:W-:Y:S01]  /*02b0*/  FADD R10, R15, R22 ;  /* 0x000000160f0a7221 */ /* 0x010fe20000000000 */
[----:B------:R-:W-:-:S03]  /*02c0*/  FFMA R17, R23, -0.25, R17 ;  /* 0xbe80000017117823 */ /* 0x000fc60000000011 */
[C---:B------:R-:W-:Y:S01]  /*02d0*/  FFMA R19, R10.reuse, -0.25, R19 ;  /* 0xbe8000000a137823 */ /* 0x040fe20000000013 */
[----:B------:R-:W-:Y:S01]  /*02e0*/  FFMA R14, R23, -0.25, R14 ;  /* 0xbe800000170e7823 */ /* 0x000fe2000000000e */
[----:B------:R-:W-:Y:S01]  /*02f0*/  FMUL R17, R17, R17 ;  /* 0x0000001111117220 */ /* 0x000fe20000400000 */
[----:B------:R-:W-:Y:S01]  /*0300*/  FFMA R16, R10, -0.25, R16 ;  /* 0xbe8000000a107823 */ /* 0x000fe20000000010 */
[----:B------:R-:W-:Y:S01]  /*0310*/  FMUL R19, R19, R19 ;  /* 0x0000001313137220 */ /* 0x000fe20000400000 */
[C---:B------:R-:W-:Y:S01]  /*0320*/  FFMA R18, R23.reuse, -0.25, R18 ;  /* 0xbe80000017127823 */ /* 0x040fe20000000012 */
[----:B------:R-:W-:Y:S01]  /*0330*/  FFMA R17, R14, R14, R17 ;  /* 0x0000000e0e117223 */ /* 0x000fe20000000011 */
[----:B------:R-:W-:Y:S01]  /*0340*/  FFMA R20, R10, -0.25, R20 ;  /* 0xbe8000000a147823 */ /* 0x000fe20000000014 */
[----:B------:R-:W-:Y:S01]  /*0350*/  FFMA R19, R16, R16, R19 ;  /* 0x0000001010137223 */ /* 0x000fe20000000013 */
[----:B-1----:R-:W-:Y:S01]  /*0360*/  FFMA R8, R23, -0.25, R21 ;  /* 0xbe80000017087823 */ /* 0x002fe20000000015 */
[----:B------:R-:W-:Y:S01]  /*0370*/  FFMA R17, R18, R18, R17 ;  /* 0x0000001212117223 */ /* 0x000fe20000000011 */
[----:B------:R-:W-:Y:S01]  /*0380*/  FFMA R22, R10, -0.25, R22 ;  /* 0xbe8000000a167823 */ /* 0x000fe20000000016 */
[----:B------:R-:W-:-:S02]  /*0390*/  FFMA R19, R20, R20, R19 ;  /* 0x0000001414137223 */ /* 0x000fc40000000013 */
[----:B------:R-:W-:Y:S02]  /*03a0*/  FFMA R17, R8, R8, R17 ;  /* 0x0000000808117223 */ /* 0x000fe40000000011 */
[----:B------:R-:W-:Y:S01]  /*03b0*/  FFMA R19, R22, R22, R19 ;  /* 0x0000001616137223 */ /* 0x000fe20000000013 */
[----:B------:R-:W1:Y:S01]  /*03c0*/  LDC.64 R8, c[0x0][0x228] ;  /* 0x00008a00ff087b82 */ /* 0x000e620000000a00 */
[----:B------:R-:W-:Y:S02]  /*03d0*/  FMUL R17, R17, 0.3333333432674407959 ;  /* 0x3eaaaaab11117820 */ /* 0x000fe40000400000 */
[----:B------:R-:W-:-:S04]  /*03e0*/  FMUL R19, R19, 0.3333333432674407959 ;  /* 0x3eaaaaab13137820 */ /* 0x000fc80000400000 */
[----:B------:R-:W2:Y:S08]  /*03f0*/  MUFU.SQRT R17, R17 ;  /* 0x0000001100117308 */ /* 0x000eb00000002000 */
[----:B------:R-:W5:Y:S01]  /*0400*/  MUFU.SQRT R19, R19 ;  /* 0x0000001300137308 */ /* 0x000f620000002000 */
[----:B--2---:R-:W-:Y:S01]  /*0410*/  FADD R11, R17, 9.9999999747524270788e-07 ;  /* 0x358637bd110b7421 */ /* 0x004fe20000000000 */
[----:B-----5:R-:W-:-:S04]  /*0420*/  FADD R12, R19, 9.9999999747524270788e-07 ;  /* 0x358637bd130c7421 */ /* 0x020fc80000000000 */
[----:B------:R-:W-:Y:S02]  /*0430*/  FSETP.GT.AND P0, PT, R11, 8.50705917302346158658e+37, PT ;  /* 0x7e8000000b00780b */ /* 0x000fe40003f04000 */
[----:B------:R-:W-:-:S11]  /*0440*/  FSETP.GT.AND P1, PT, R12, 8.50705917302346158658e+37, PT ;  /* 0x7e8000000c00780b */ /* 0x000fd60003f24000 */
[----:B------:R-:W-:Y:S02]  /*0450*/  @P0 FMUL R11, R11, 0.25 ;  /* 0x3e8000000b0b0820 */ /* 0x000fe40000400000 */
[----:B------:R-:W-:-:S04]  /*0460*/  @P1 FMUL R12, R12, 0.25 ;  /* 0x3e8000000c0c1820 */ /* 0x000fc80000400000 */
[----:B------:R-:W2:Y:S01]  /*0470*/  MUFU.RCP R11, R11 ;  /* 0x0000000b000b7308 */ /* 0x000ea20000001000 */
[----:B------:R-:W-:Y:S01]  /*0480*/  FFMA R23, R23, -0.25, R2 ;  /* 0xbe80000017177823 */ /* 0x000fe20000000002 */
[----:B------:R-:W-:-:S06]  /*0490*/  FFMA R10, R10, -0.25, R3 ;  /* 0xbe8000000a0a7823 */ /* 0x000fcc0000000003 */
[----:B------:R-:W3:Y:S01]  /*04a0*/  MUFU.RCP R12, R12 ;  /* 0x0000000c000c7308 */ /* 0x000ee20000001000 */
[----:B------:R-:W-:Y:S01]  /*04b0*/  FMUL R23, R23, R4 ;  /* 0x0000000417177220 */ /* 0x000fe20000400000 */
[----:B------:R-:W-:-:S03]  /*04c0*/  FMUL R10, R10, R5 ;  /* 0x000000050a0a7220 */ /* 0x000fc60000400000 */
[----:B------:R-:W-:Y:S01]  /*04d0*/  @P0 FMUL R23, R23, 0.25 ;  /* 0x3e80000017170820 */ /* 0x000fe20000400000 */
[----:B------:R-:W-:Y:S01]  /*04e0*/  @P1 FMUL R10, R10, 0.25 ;  /* 0x3e8000000a0a1820 */ /* 0x000fe20000400000 */
[----:B-1----:R-:W-:-:S04]  /*04f0*/  IMAD.WIDE R2, R0, 0x4, R8 ;  /* 0x0000000400027825 */ /* 0x002fc800078e0208 */
[----:B--2---:R-:W-:Y:S01]  /*0500*/  FFMA R6, R11, R23, R6 ;  /* 0x000000170b067223 */ /* 0x004fe20000000006 */
[----:B---3--:R-:W-:Y:S01]  /*0510*/  FFMA R7, R12, R10, R7 ;  /* 0x0000000a0c077223 */ /* 0x008fe20000000007 */
[----:B------:R-:W-:Y:S06]  /*0520*/  @P2 EXIT ;  /* 0x000000000000294d */ /* 0x000fec0003800000 */
[----:B------:R-:W-:Y:S01]  /*0530*/  STG.E.64 desc[UR4][R2.64], R6 ;  /* 0x0000000602007986 */ /* 0x000fe2000c101b04 */
[----:B------:R-:W-:Y:S05]  /*0540*/  EXIT ;  /* 0x000000000000794d */ /* 0x000fea0003800000 */
.L_x_0:
[----:B------:R-:W-:-:S00]  /*0550*/  BRA `(.L_x_0) ;  /* 0xfffffffc00fc7947 */ /* 0x000fc0000383ffff */
[----:B------:R-:W-:-:S00]  /*0560*/  NOP ;  /* 0x0000000000007918 */ /* 0x000fc00000000000 */
        /* <DEDUP_REMOVED lines=9> */
.L_x_1:


//--------------------- .nv.global.init           --------------------------
	.section	.nv.global.init,"aw",@progbits
.nv.global.init:
	.type		_$_str,@object
	.size		_$_str,(_$_str_$_2 - _$_str)
_$_str:
        /*0000*/ 	.byte	0x5f, 0x5f, 0x43, 0x55, 0x44, 0x41, 0x5f, 0x46, 0x54, 0x5a, 0x00
	.type		_$_str_$_2,@object
	.size		_$_str_$_2,(.L_1 - _$_str_$_2)
_$_str_$_2:
        /*000b*/ 	.byte	0x5f, 0x5f, 0x43, 0x55, 0x44, 0x41, 0x5f, 0x50, 0x52, 0x45, 0x43, 0x5f, 0x53, 0x51, 0x52, 0x54
        /*001b*/ 	.byte	0x00
.L_1:


//--------------------- .nv.constant0.triton_poi_fused_add_div_mean_mul_std_sub_11 --------------------------
	.section	.nv.constant0.triton_poi_fused_add_div_mean_mul_std_sub_11,"a",@progbits
	.sectionflags	@""
	.align	4
.nv.constant0.triton_poi_fused_add_div_mean_mul_std_sub_11:
	.zero		564
